	.headerflags	@"EF_CUDA_TEXMODE_UNIFIED EF_CUDA_64BIT_ADDRESS EF_CUDA_ACCELERATORS EF_CUDA_SM90 EF_CUDA_VIRTUAL_SM(EF_CUDA_SM90)"
	.elftype	@"ET_EXEC"


//--------------------- .nv.info                  --------------------------
	.section	.nv.info,"",@"SHT_CUDA_INFO"
	.align	4


	//----- nvinfo : EIATTR_REGCOUNT
	.align		4
        /*0000*/ 	.byte	0x04, 0x2f
        /*0002*/ 	.short	(.L_1 - .L_0)
	.align		4
.L_0:
        /*0004*/ 	.word	index@(triton_poi_fused_relu_threshold_backward_0)
        /*0008*/ 	.word	0x0000000e


	//----- nvinfo : EIATTR_MIN_STACK_SIZE
	.align		4
.L_1:
        /*000c*/ 	.byte	0x04, 0x12
        /*000e*/ 	.short	(.L_3 - .L_2)
	.align		4
.L_2:
        /*0010*/ 	.word	index@(triton_poi_fused_relu_threshold_backward_0)
        /*0014*/ 	.word	0x00000000


	//----- nvinfo : EIATTR_FRAME_SIZE
	.align		4
.L_3:
        /*0018*/ 	.byte	0x04, 0x11
        /*001a*/ 	.short	(.L_5 - .L_4)
	.align		4
.L_4:
        /*001c*/ 	.word	index@(triton_poi_fused_relu_threshold_backward_0)
        /*0020*/ 	.word	0x00000000


	//----- nvinfo : EIATTR_MIN_STACK_SIZE
	.align		4
.L_5:
        /*0024*/ 	.byte	0x04, 0x12
        /*0026*/ 	.short	(.L_7 - .L_6)
	.align		4
.L_6:
        /*0028*/ 	.word	index@(triton_poi_fused_relu_threshold_backward_0)
        /*002c*/ 	.word	0x00000000
.L_7:


//--------------------- .nv.info.triton_poi_fused_relu_threshold_backward_0 --------------------------
	.section	.nv.info.triton_poi_fused_relu_threshold_backward_0,"",@"SHT_CUDA_INFO"
	.sectionflags	@""
	.align	4


	//----- nvinfo : EIATTR_CUDA_API_VERSION
	.align		4
        /*0000*/ 	.byte	0x04, 0x37
        /*0002*/ 	.short	(.L_9 - .L_8)
.L_8:
        /*0004*/ 	.word	0x0000007c


	//----- nvinfo : EIATTR_KPARAM_INFO
	.align		4
.L_9:
        /*0008*/ 	.byte	0x04, 0x17
        /*000a*/ 	.short	(.L_11 - .L_10)
.L_10:
        /*000c*/ 	.word	0x00000000
        /*0010*/ 	.short	0x0003
        /*0012*/ 	.short	0x0018
        /*0014*/ 	.byte	0x00, 0xf0, 0x11, 0x00


	//----- nvinfo : EIATTR_KPARAM_INFO
	.align		4
.L_11:
        /*0018*/ 	.byte	0x04, 0x17
        /*001a*/ 	.short	(.L_13 - .L_12)
.L_12:
        /*001c*/ 	.word	0x00000000
        /*0020*/ 	.short	0x0002
        /*0022*/ 	.short	0x0010
        /*0024*/ 	.byte	0x00, 0xf4, 0x21, 0x00


	//----- nvinfo : EIATTR_KPARAM_INFO
	.align		4
.L_13:
        /*0028*/ 	.byte	0x04, 0x17
        /*002a*/ 	.short	(.L_15 - .L_14)
.L_14:
        /*002c*/ 	.word	0x00000000
        /*0030*/ 	.short	0x0001
        /*0032*/ 	.short	0x0008
        /*0034*/ 	.byte	0x00, 0xf4, 0x21, 0x00


	//----- nvinfo : EIATTR_KPARAM_INFO
	.align		4
.L_15:
        /*0038*/ 	.byte	0x04, 0x17
        /*003a*/ 	.short	(.L_17 - .L_16)
.L_16:
        /*003c*/ 	.word	0x00000000
        /*0040*/ 	.short	0x0000
        /*0042*/ 	.short	0x0000
        /*0044*/ 	.byte	0x00, 0xf4, 0x21, 0x00


	//----- nvinfo : EIATTR_SPARSE_MMA_MASK
	.align		4
.L_17:
        /*0048*/ 	.byte	0x03, 0x50
        /*004a*/ 	.short	0x0000


	//----- nvinfo : EIATTR_MAXREG_COUNT
	.align		4
        /*004c*/ 	.byte	0x03, 0x1b
        /*004e*/ 	.short	0x00ff


	//----- nvinfo : EIATTR_EXIT_INSTR_OFFSETS
	.align		4
        /*0050*/ 	.byte	0x04, 0x1c
        /*0052*/ 	.short	(.L_19 - .L_18)


	//   ....[0]....
.L_18:
        /*0054*/ 	.word	0x000001b0


	//----- nvinfo : EIATTR_REQNTID
	.align		4
.L_19:
        /*0058*/ 	.byte	0x04, 0x10
        /*005a*/ 	.short	(.L_21 - .L_20)
.L_20:
        /*005c*/ 	.word	0x00000080
        /*0060*/ 	.word	0x00000001
        /*0064*/ 	.word	0x00000001


	//----- nvinfo : EIATTR_CBANK_PARAM_SIZE
	.align		4
.L_21:
        /*0068*/ 	.byte	0x03, 0x19
        /*006a*/ 	.short	0x001c


	//----- nvinfo : EIATTR_PARAM_CBANK
	.align		4
        /*006c*/ 	.byte	0x04, 0x0a
        /*006e*/ 	.short	(.L_23 - .L_22)
	.align		4
.L_22:
        /*0070*/ 	.word	index@(.nv.constant0.triton_poi_fused_relu_threshold_backward_0)
        /*0074*/ 	.short	0x0210
        /*0076*/ 	.short	0x001c


	//----- nvinfo : EIATTR_SW_WAR
	.align		4
.L_23:
        /*0078*/ 	.byte	0x04, 0x36
        /*007a*/ 	.short	(.L_25 - .L_24)
.L_24:
        /*007c*/ 	.word	0x00000008
.L_25:


//--------------------- .nv.callgraph             --------------------------
	.section	.nv.callgraph,"",@"SHT_CUDA_CALLGRAPH"
	.align	4
	.sectionentsize	8
	.align		4
        /*0000*/ 	.word	0x00000000
	.align		4
        /*0004*/ 	.word	0xffffffff
	.align		4
        /*0008*/ 	.word	0x00000000
	.align		4
        /*000c*/ 	.word	0xfffffffe
	.align		4
        /*0010*/ 	.word	0x00000000
	.align		4
        /*0014*/ 	.word	0xfffffffd
	.align		4
        /*0018*/ 	.word	0x00000000
	.align		4
        /*001c*/ 	.word	0xfffffffc


//--------------------- .text.triton_poi_fused_relu_threshold_backward_0 --------------------------
	.section	.text.triton_poi_fused_relu_threshold_backward_0,"ax",@progbits
	.align	128
        .global         triton_poi_fused_relu_threshold_backward_0
        .type           triton_poi_fused_relu_threshold_backward_0,@function
        .size           triton_poi_fused_relu_threshold_backward_0,(.L_x_1 - triton_poi_fused_relu_threshold_backward_0)
        .other          triton_poi_fused_relu_threshold_backward_0,@"STO_CUDA_ENTRY STV_DEFAULT"
triton_poi_fused_relu_threshold_backward_0:
.text.triton_poi_fused_relu_threshold_backward_0:
[----:B------:R-:W-:Y:S01]  /*0000*/  LDC R1, c[0x0][0x28] ;  /* 0x00000a00ff017b82 */ /* 0x000fe20000000800 */
[----:B------:R-:W1:Y:S07]  /*0010*/  S2R R0, SR_TID.X ;  /* 0x0000000000007919 */ /* 0x000e6e0000002100 */
[----:B------:R-:W2:Y:S01]  /*0020*/  LDC.64 R4, c[0x0][0x218] ;  /* 0x00008600ff047b82 */ /* 0x000ea20000000a00 */
[----:B------:R-:W-:Y:S01]  /*0030*/  ULDC.64 UR4, c[0x0][0x208] ;  /* 0x0000820000047ab9 */ /* 0x000fe20000000a00 */
[----:B------:R-:W-:Y:S01]  /*0040*/  ULDC.64 UR6, c[0x0][0x220] ;  /* 0x0000880000067ab9 */ /* 0x000fe20000000a00 */
[----:B------:R-:W3:Y:S05]  /*0050*/  S2R R7, SR_CTAID.X ;  /* 0x0000000000077919 */ /* 0x000eea0000002500 */
[----:B------:R-:W4:Y:S01]  /*0060*/  LDC.64 R2, c[0x0][0x210] ;  /* 0x00008400ff027b82 */ /* 0x000f220000000a00 */
[----:B-1----:R-:W-:-:S02]  /*0070*/  LOP3.LUT R0, R0, 0x7f, RZ, 0xc0, !PT ;  /* 0x0000007f00007812 */ /* 0x002fc400078ec0ff */
[----:B---3--:R-:W-:-:S03]  /*0080*/  SHF.R.S32.HI R6, RZ, 0x18, R7 ;  /* 0x00000018ff067819 */ /* 0x008fc60000011407 */
[----:B------:R-:W-:Y:S01]  /*0090*/  IMAD R7, R7, 0x80, R0 ;  /* 0x0000008007077824 */ /* 0x000fe200078e0200 */
[----:B------:R-:W-:-:S03]  /*00a0*/  SGXT R0, R6, 0x1 ;  /* 0x000000010600781a */ /* 0x000fc60000000200 */
[----:B----4-:R-:W-:Y:S01]  /*00b0*/  IMAD.WIDE R2, R7, 0x4, R2 ;  /* 0x0000000407027825 */ /* 0x010fe200078e0202 */
[----:B------:R-:W-:-:S04]  /*00c0*/  LEA.HI R0, R0, R7, RZ, 0x7 ;  /* 0x0000000700007211 */ /* 0x000fc800078f38ff */
[----:B------:R-:W-:-:S05]  /*00d0*/  LOP3.LUT R0, R0, 0xffffff80, RZ, 0xc0, !PT ;  /* 0xffffff8000007812 */ /* 0x000fca00078ec0ff */
[----:B------:R-:W-:Y:S02]  /*00e0*/  IMAD.IADD R9, R7, 0x1, -R0 ;  /* 0x0000000107097824 */ /* 0x000fe400078e0a00 */
[----:B------:R-:W3:Y:S02]  /*00f0*/  LDG.E R0, desc[UR4][R2.64] ;  /* 0x0000000402007981 */ /* 0x000ee4000c1e1900 */
[----:B--2---:R-:W-:-:S06]  /*0100*/  IMAD.WIDE R4, R9, 0x4, R4 ;  /* 0x0000000409047825 */ /* 0x004fcc00078e0204 */
[----:B------:R-:W3:Y:S02]  /*0110*/  LDG.E.EL R5, desc[UR4][R4.64] ;  /* 0x0000000404057981 */ /* 0x000ee4000c2e1900 */
[C---:B---3--:R-:W-:Y:S01]  /*0120*/  FADD R6, R0.reuse, R5 ;  /* 0x0000000500067221 */ /* 0x048fe20000000000 */
[----:B------:R-:W-:-:S04]  /*0130*/  FSETP.GEU.AND P0, PT, R0, -R5, PT ;  /* 0x800000050000720b */ /* 0x000fc80003f0e000 */
[----:B------:R-:W-:Y:S02]  /*0140*/  FSEL R9, R6, RZ, P0 ;  /* 0x000000ff06097208 */ /* 0x000fe40000000000 */
[----:B------:R-:W-:Y:S02]  /*0150*/  IADD3 R6, P1, R7, UR6, RZ ;  /* 0x0000000607067c10 */ /* 0x000fe4000ff3e0ff */
[----:B------:R-:W-:Y:S02]  /*0160*/  FSETP.GTU.AND P0, PT, R9, RZ, PT ;  /* 0x000000ff0900720b */ /* 0x000fe40003f0c000 */
[----:B------:R-:W-:Y:S02]  /*0170*/  LEA.HI.X.SX32 R7, R7, UR7, 0x1, P1 ;  /* 0x0000000707077c11 */ /* 0x000fe400088f0eff */
[----:B------:R-:W-:Y:S01]  /*0180*/  SEL R11, RZ, 0x1, P0 ;  /* 0x00000001ff0b7807 */ /* 0x000fe20000000000 */
[----:B------:R-:W-:Y:S04]  /*0190*/  STG.E desc[UR4][R2.64], R9 ;  /* 0x0000000902007986 */ /* 0x000fe8000c101904 */
[----:B------:R-:W-:Y:S01]  /*01a0*/  STG.E.U8 desc[UR4][R6.64], R11 ;  /* 0x0000000b06007986 */ /* 0x000fe2000c101104 */
[----:B------:R-:W-:Y:S05]  /*01b0*/  EXIT ;  /* 0x000000000000794d */ /* 0x000fea0003800000 */
.L_x_0:
[----:B------:R-:W-:-:S00]  /*01c0*/  BRA `(.L_x_0) ;  /* 0xfffffffc00fc7947 */ /* 0x000fc0000383ffff */
[----:B------:R-:W-:-:S00]  /*01d0*/  NOP ;  /* 0x0000000000007918 */ /* 0x000fc00000000000 */
        /* <DEDUP_REMOVED lines=10> */
.L_x_1:


//--------------------- .nv.constant0.triton_poi_fused_relu_threshold_backward_0 --------------------------
	.section	.nv.constant0.triton_poi_fused_relu_threshold_backward_0,"a",@progbits
	.sectionflags	@""
	.align	4
.nv.constant0.triton_poi_fused_relu_threshold_backward_0:
	.zero		556
